	.headerflags	@"EF_CUDA_TEXMODE_UNIFIED EF_CUDA_64BIT_ADDRESS EF_CUDA_ACCELERATORS EF_CUDA_SM90 EF_CUDA_VIRTUAL_SM(EF_CUDA_SM90)"
	.elftype	@"ET_EXEC"


//--------------------- .nv.info                  --------------------------
	.section	.nv.info,"",@"SHT_CUDA_INFO"
	.align	4


	//----- nvinfo : EIATTR_REGCOUNT
	.align		4
        /*0000*/ 	.byte	0x04, 0x2f
        /*0002*/ 	.short	(.L_1 - .L_0)
	.align		4
.L_0:
        /*0004*/ 	.word	index@(triton_poi_fused_add_4)
        /*0008*/ 	.word	0x0000000e


	//----- nvinfo : EIATTR_MIN_STACK_SIZE
	.align		4
.L_1:
        /*000c*/ 	.byte	0x04, 0x12
        /*000e*/ 	.short	(.L_3 - .L_2)
	.align		4
.L_2:
        /*0010*/ 	.word	index@(triton_poi_fused_add_4)
        /*0014*/ 	.word	0x00000000


	//----- nvinfo : EIATTR_FRAME_SIZE
	.align		4
.L_3:
        /*0018*/ 	.byte	0x04, 0x11
        /*001a*/ 	.short	(.L_5 - .L_4)
	.align		4
.L_4:
        /*001c*/ 	.word	index@(triton_poi_fused_add_4)
        /*0020*/ 	.word	0x00000000


	//----- nvinfo : EIATTR_MIN_STACK_SIZE
	.align		4
.L_5:
        /*0024*/ 	.byte	0x04, 0x12
        /*0026*/ 	.short	(.L_7 - .L_6)
	.align		4
.L_6:
        /*0028*/ 	.word	index@(triton_poi_fused_add_4)
        /*002c*/ 	.word	0x00000000
.L_7:


//--------------------- .nv.info.triton_poi_fused_add_4 --------------------------
	.section	.nv.info.triton_poi_fused_add_4,"",@"SHT_CUDA_INFO"
	.sectionflags	@""
	.align	4


	//----- nvinfo : EIATTR_CUDA_API_VERSION
	.align		4
        /*0000*/ 	.byte	0x04, 0x37
        /*0002*/ 	.short	(.L_9 - .L_8)
.L_8:
        /*0004*/ 	.word	0x0000007c


	//----- nvinfo : EIATTR_KPARAM_INFO
	.align		4
.L_9:
        /*0008*/ 	.byte	0x04, 0x17
        /*000a*/ 	.short	(.L_11 - .L_10)
.L_10:
        /*000c*/ 	.word	0x00000000
        /*0010*/ 	.short	0x0004
        /*0012*/ 	.short	0x001c
        /*0014*/ 	.byte	0x00, 0xf0, 0x11, 0x00


	//----- nvinfo : EIATTR_KPARAM_INFO
	.align		4
.L_11:
        /*0018*/ 	.byte	0x04, 0x17
        /*001a*/ 	.short	(.L_13 - .L_12)
.L_12:
        /*001c*/ 	.word	0x00000000
        /*0020*/ 	.short	0x0003
        /*0022*/ 	.short	0x0018
        /*0024*/ 	.byte	0x00, 0xf0, 0x11, 0x00


	//----- nvinfo : EIATTR_KPARAM_INFO
	.align		4
.L_13:
        /*0028*/ 	.byte	0x04, 0x17
        /*002a*/ 	.short	(.L_15 - .L_14)
.L_14:
        /*002c*/ 	.word	0x00000000
        /*0030*/ 	.short	0x0002
        /*0032*/ 	.short	0x0010
        /*0034*/ 	.byte	0x00, 0xf4, 0x21, 0x00


	//----- nvinfo : EIATTR_KPARAM_INFO
	.align		4
.L_15:
        /*0038*/ 	.byte	0x04, 0x17
        /*003a*/ 	.short	(.L_17 - .L_16)
.L_16:
        /*003c*/ 	.word	0x00000000
        /*0040*/ 	.short	0x0001
        /*0042*/ 	.short	0x0008
        /*0044*/ 	.byte	0x00, 0xf4, 0x21, 0x00


	//----- nvinfo : EIATTR_KPARAM_INFO
	.align		4
.L_17:
        /*0048*/ 	.byte	0x04, 0x17
        /*004a*/ 	.short	(.L_19 - .L_18)
.L_18:
        /*004c*/ 	.word	0x00000000
        /*0050*/ 	.short	0x0000
        /*0052*/ 	.short	0x0000
        /*0054*/ 	.byte	0x00, 0xf4, 0x21, 0x00


	//----- nvinfo : EIATTR_SPARSE_MMA_MASK
	.align		4
.L_19:
        /*0058*/ 	.byte	0x03, 0x50
        /*005a*/ 	.short	0x0000


	//----- nvinfo : EIATTR_MAXREG_COUNT
	.align		4
        /*005c*/ 	.byte	0x03, 0x1b
        /*005e*/ 	.short	0x00ff


	//----- nvinfo : EIATTR_EXIT_INSTR_OFFSETS
	.align		4
        /*0060*/ 	.byte	0x04, 0x1c
        /*0062*/ 	.short	(.L_21 - .L_20)


	//   ....[0]....
.L_20:
        /*0064*/ 	.word	0x000001c0


	//   ....[1]....
        /*0068*/ 	.word	0x000001e0


	//----- nvinfo : EIATTR_REQNTID
	.align		4
.L_21:
        /*006c*/ 	.byte	0x04, 0x10
        /*006e*/ 	.short	(.L_23 - .L_22)
.L_22:
        /*0070*/ 	.word	0x00000020
        /*0074*/ 	.word	0x00000001
        /*0078*/ 	.word	0x00000001


	//----- nvinfo : EIATTR_CBANK_PARAM_SIZE
	.align		4
.L_23:
        /*007c*/ 	.byte	0x03, 0x19
        /*007e*/ 	.short	0x0020


	//----- nvinfo : EIATTR_PARAM_CBANK
	.align		4
        /*0080*/ 	.byte	0x04, 0x0a
        /*0082*/ 	.short	(.L_25 - .L_24)
	.align		4
.L_24:
        /*0084*/ 	.word	index@(.nv.constant0.triton_poi_fused_add_4)
        /*0088*/ 	.short	0x0210
        /*008a*/ 	.short	0x0020


	//----- nvinfo : EIATTR_SW_WAR
	.align		4
.L_25:
        /*008c*/ 	.byte	0x04, 0x36
        /*008e*/ 	.short	(.L_27 - .L_26)
.L_26:
        /*0090*/ 	.word	0x00000008
.L_27:


//--------------------- .nv.callgraph             --------------------------
	.section	.nv.callgraph,"",@"SHT_CUDA_CALLGRAPH"
	.align	4
	.sectionentsize	8
	.align		4
        /*0000*/ 	.word	0x00000000
	.align		4
        /*0004*/ 	.word	0xffffffff
	.align		4
        /*0008*/ 	.word	0x00000000
	.align		4
        /*000c*/ 	.word	0xfffffffe
	.align		4
        /*0010*/ 	.word	0x00000000
	.align		4
        /*0014*/ 	.word	0xfffffffd
	.align		4
        /*0018*/ 	.word	0x00000000
	.align		4
        /*001c*/ 	.word	0xfffffffc


//--------------------- .text.triton_poi_fused_add_4 --------------------------
	.section	.text.triton_poi_fused_add_4,"ax",@progbits
	.align	128
        .global         triton_poi_fused_add_4
        .type           triton_poi_fused_add_4,@function
        .size           triton_poi_fused_add_4,(.L_x_1 - triton_poi_fused_add_4)
        .other          triton_poi_fused_add_4,@"STO_CUDA_ENTRY STV_DEFAULT"
triton_poi_fused_add_4:
.text.triton_poi_fused_add_4:
[----:B------:R-:W0:Y:S02]  /*0000*/  LDC R1, c[0x0][0x28] ;  /* 0x00000a00ff017b82 */ /* 0x000e240000000800 */
[----:B------:R-:W1:Y:S01]  /*0010*/  S2R R10, SR_TID.X ;  /* 0x00000000000a7919 */ /* 0x000e620000002100 */
[----:B------:R-:W2:Y:S01]  /*0020*/  S2UR UR4, SR_CTAID.Y ;  /* 0x00000000000479c3 */ /* 0x000ea20000002600 */
[----:B------:R-:W3:Y:S07]  /*0030*/  S2R R7, SR_CTAID.X ;  /* 0x0000000000077919 */ /* 0x000eee0000002500 */
[----:B------:R-:W4:Y:S08]  /*0040*/  LDC.64 R4, c[0x0][0x218] ;  /* 0x00008600ff047b82 */ /* 0x000f300000000a00 */
[----:B------:R-:W5:Y:S01]  /*0050*/  LDC.64 R2, c[0x0][0x210] ;  /* 0x00008400ff027b82 */ /* 0x000f620000000a00 */
[----:B--2---:R-:W-:Y:S01]  /*0060*/  USHF.L.U32 UR4, UR4, 0x2, URZ ;  /* 0x0000000204047899 */ /* 0x004fe2000800063f */
[----:B-1----:R-:W-:-:S02]  /*0070*/  SHF.R.U32.HI R0, RZ, 0x2, R10 ;  /* 0x00000002ff007819 */ /* 0x002fc4000001160a */
[----:B------:R-:W-:Y:S02]  /*0080*/  LOP3.LUT R6, R10, 0x3, RZ, 0xc0, !PT ;  /* 0x000000030a067812 */ /* 0x000fe400078ec0ff */
[----:B------:R-:W-:-:S03]  /*0090*/  SGXT.U32 R0, R0, 0x2 ;  /* 0x000000020000781a */ /* 0x000fc60000000000 */
[----:B---3--:R-:W-:Y:S01]  /*00a0*/  IMAD R6, R7, 0x4, R6 ;  /* 0x0000000407067824 */ /* 0x008fe200078e0206 */
[----:B------:R-:W-:Y:S01]  /*00b0*/  LOP3.LUT R7, R0, UR4, RZ, 0xfc, !PT ;  /* 0x0000000400077c12 */ /* 0x000fe2000f8efcff */
[----:B------:R-:W-:Y:S01]  /*00c0*/  IMAD.MOV.U32 R0, RZ, RZ, RZ ;  /* 0x000000ffff007224 */ /* 0x000fe200078e00ff */
[----:B------:R-:W-:Y:S02]  /*00d0*/  ULDC.64 UR4, c[0x0][0x208] ;  /* 0x0000820000047ab9 */ /* 0x000fe40000000a00 */
[C---:B------:R-:W-:Y:S01]  /*00e0*/  VIMNMX R8, R6.reuse, R7, !PT ;  /* 0x0000000706087248 */ /* 0x040fe20007fe0100 */
[----:B------:R-:W-:Y:S01]  /*00f0*/  IMAD R11, R6, 0x4, R7 ;  /* 0x00000004060b7824 */ /* 0x000fe200078e0207 */
[----:B------:R-:W-:Y:S02]  /*0100*/  LEA R9, R7, R6, 0x2 ;  /* 0x0000000607097211 */ /* 0x000fe400078e10ff */
[----:B------:R-:W-:Y:S01]  /*0110*/  ISETP.GE.AND P0, PT, R8, 0x4, PT ;  /* 0x000000040800780c */ /* 0x000fe20003f06270 */
[----:B----4-:R-:W-:Y:S01]  /*0120*/  IMAD.WIDE R4, R11, 0x4, R4 ;  /* 0x000000040b047825 */ /* 0x010fe200078e0204 */
[----:B------:R-:W-:Y:S01]  /*0130*/  HFMA2.MMA R11, -RZ, RZ, 0, 0 ;  /* 0x00000000ff0b7435 */ /* 0x000fe200000001ff */
[----:B------:R-:W1:Y:S02]  /*0140*/  LDC.64 R6, c[0x0][0x220] ;  /* 0x00008800ff067b82 */ /* 0x000e640000000a00 */
[----:B-----5:R-:W-:-:S08]  /*0150*/  IMAD.WIDE R2, R9, 0x4, R2 ;  /* 0x0000000409027825 */ /* 0x020fd000078e0202 */
[----:B------:R-:W2:Y:S04]  /*0160*/  @!P0 LDG.E R0, desc[UR4][R2.64] ;  /* 0x0000000402008981 */ /* 0x000ea8000c1e1900 */
[----:B------:R-:W2:Y:S01]  /*0170*/  @!P0 LDG.E R11, desc[UR4][R4.64] ;  /* 0x00000004040b8981 */ /* 0x000ea2000c1e1900 */
[----:B------:R-:W-:-:S04]  /*0180*/  LOP3.LUT P0, RZ, R10, 0x10, RZ, 0xc0, !PT ;  /* 0x000000100aff7812 */ /* 0x000fc8000780c0ff */
[----:B------:R-:W-:Y:S01]  /*0190*/  ISETP.LT.AND P0, PT, R8, 0x4, !P0 ;  /* 0x000000040800780c */ /* 0x000fe20004701270 */
[----:B-1----:R-:W-:-:S04]  /*01a0*/  IMAD.WIDE R6, R9, 0x4, R6 ;  /* 0x0000000409067825 */ /* 0x002fc800078e0206 */
[----:B--2---:R-:W-:-:S08]  /*01b0*/  FADD R11, R11, R0 ;  /* 0x000000000b0b7221 */ /* 0x004fd00000000000 */
[----:B------:R-:W-:Y:S05]  /*01c0*/  @!P0 EXIT ;  /* 0x000000000000894d */ /* 0x000fea0003800000 */
[----:B------:R-:W-:Y:S01]  /*01d0*/  STG.E desc[UR4][R6.64], R11 ;  /* 0x0000000b06007986 */ /* 0x000fe2000c101904 */
[----:B------:R-:W-:Y:S05]  /*01e0*/  EXIT ;  /* 0x000000000000794d */ /* 0x000fea0003800000 */
.L_x_0:
[----:B------:R-:W-:-:S00]  /*01f0*/  BRA `(.L_x_0) ;  /* 0xfffffffc00fc7947 */ /* 0x000fc0000383ffff */
[----:B------:R-:W-:-:S00]  /*0200*/  NOP ;  /* 0x0000000000007918 */ /* 0x000fc00000000000 */
[----:B------:R-:W-:-:S00]  /*0210*/  NOP ;  /* 0x0000000000007918 */ /* 0x000fc00000000000 */
[----:B------:R-:W-:-:S00]  /*0220*/  NOP ;  /* 0x0000000000007918 */ /* 0x000fc00000000000 */
[----:B------:R-:W-:-:S00]  /*0230*/  NOP ;  /* 0x0000000000007918 */ /* 0x000fc00000000000 */
[----:B------:R-:W-:-:S00]  /*0240*/  NOP ;  /* 0x0000000000007918 */ /* 0x000fc00000000000 */
[----:B------:R-:W-:-:S00]  /*0250*/  NOP ;  /* 0x0000000000007918 */ /* 0x000fc00000000000 */
[----:B------:R-:W-:-:S00]  /*0260*/  NOP ;  /* 0x0000000000007918 */ /* 0x000fc00000000000 */
[----:B------:R-:W-:-:S00]  /*0270*/  NOP ;  /* 0x0000000000007918 */ /* 0x000fc00000000000 */
.L_x_1:


//--------------------- .nv.constant0.triton_poi_fused_add_4 --------------------------
	.section	.nv.constant0.triton_poi_fused_add_4,"a",@progbits
	.sectionflags	@""
	.align	4
.nv.constant0.triton_poi_fused_add_4:
	.zero		560
